	.headerflags	@"EF_CUDA_TEXMODE_UNIFIED EF_CUDA_64BIT_ADDRESS EF_CUDA_ACCELERATORS EF_CUDA_SM90 EF_CUDA_VIRTUAL_SM(EF_CUDA_SM90)"
	.elftype	@"ET_EXEC"


//--------------------- .nv.info                  --------------------------
	.section	.nv.info,"",@"SHT_CUDA_INFO"
	.align	4


	//----- nvinfo : EIATTR_REGCOUNT
	.align		4
        /*0000*/ 	.byte	0x04, 0x2f
        /*0002*/ 	.short	(.L_1 - .L_0)
	.align		4
.L_0:
        /*0004*/ 	.word	index@(triton_poi_fused_mul_sigmoid_3)
        /*0008*/ 	.word	0x0000000c


	//----- nvinfo : EIATTR_MIN_STACK_SIZE
	.align		4
.L_1:
        /*000c*/ 	.byte	0x04, 0x12
        /*000e*/ 	.short	(.L_3 - .L_2)
	.align		4
.L_2:
        /*0010*/ 	.word	index@(triton_poi_fused_mul_sigmoid_3)
        /*0014*/ 	.word	0x00000000


	//----- nvinfo : EIATTR_FRAME_SIZE
	.align		4
.L_3:
        /*0018*/ 	.byte	0x04, 0x11
        /*001a*/ 	.short	(.L_5 - .L_4)
	.align		4
.L_4:
        /*001c*/ 	.word	index@(triton_poi_fused_mul_sigmoid_3)
        /*0020*/ 	.word	0x00000000


	//----- nvinfo : EIATTR_MIN_STACK_SIZE
	.align		4
.L_5:
        /*0024*/ 	.byte	0x04, 0x12
        /*0026*/ 	.short	(.L_7 - .L_6)
	.align		4
.L_6:
        /*0028*/ 	.word	index@(triton_poi_fused_mul_sigmoid_3)
        /*002c*/ 	.word	0x00000000
.L_7:


//--------------------- .nv.info.triton_poi_fused_mul_sigmoid_3 --------------------------
	.section	.nv.info.triton_poi_fused_mul_sigmoid_3,"",@"SHT_CUDA_INFO"
	.sectionflags	@""
	.align	4


	//----- nvinfo : EIATTR_CUDA_API_VERSION
	.align		4
        /*0000*/ 	.byte	0x04, 0x37
        /*0002*/ 	.short	(.L_9 - .L_8)
.L_8:
        /*0004*/ 	.word	0x0000007c


	//----- nvinfo : EIATTR_KPARAM_INFO
	.align		4
.L_9:
        /*0008*/ 	.byte	0x04, 0x17
        /*000a*/ 	.short	(.L_11 - .L_10)
.L_10:
        /*000c*/ 	.word	0x00000000
        /*0010*/ 	.short	0x0003
        /*0012*/ 	.short	0x0018
        /*0014*/ 	.byte	0x00, 0xf0, 0x11, 0x00


	//----- nvinfo : EIATTR_KPARAM_INFO
	.align		4
.L_11:
        /*0018*/ 	.byte	0x04, 0x17
        /*001a*/ 	.short	(.L_13 - .L_12)
.L_12:
        /*001c*/ 	.word	0x00000000
        /*0020*/ 	.short	0x0002
        /*0022*/ 	.short	0x0010
        /*0024*/ 	.byte	0x00, 0xf4, 0x21, 0x00


	//----- nvinfo : EIATTR_KPARAM_INFO
	.align		4
.L_13:
        /*0028*/ 	.byte	0x04, 0x17
        /*002a*/ 	.short	(.L_15 - .L_14)
.L_14:
        /*002c*/ 	.word	0x00000000
        /*0030*/ 	.short	0x0001
        /*0032*/ 	.short	0x0008
        /*0034*/ 	.byte	0x00, 0xf4, 0x21, 0x00


	//----- nvinfo : EIATTR_KPARAM_INFO
	.align		4
.L_15:
        /*0038*/ 	.byte	0x04, 0x17
        /*003a*/ 	.short	(.L_17 - .L_16)
.L_16:
        /*003c*/ 	.word	0x00000000
        /*0040*/ 	.short	0x0000
        /*0042*/ 	.short	0x0000
        /*0044*/ 	.byte	0x00, 0xf4, 0x21, 0x00


	//----- nvinfo : EIATTR_SPARSE_MMA_MASK
	.align		4
.L_17:
        /*0048*/ 	.byte	0x03, 0x50
        /*004a*/ 	.short	0x0000


	//----- nvinfo : EIATTR_MAXREG_COUNT
	.align		4
        /*004c*/ 	.byte	0x03, 0x1b
        /*004e*/ 	.short	0x00ff


	//----- nvinfo : EIATTR_EXIT_INSTR_OFFSETS
	.align		4
        /*0050*/ 	.byte	0x04, 0x1c
        /*0052*/ 	.short	(.L_19 - .L_18)


	//   ....[0]....
.L_18:
        /*0054*/ 	.word	0x00000320


	//   ....[1]....
        /*0058*/ 	.word	0x00000340


	//----- nvinfo : EIATTR_REQNTID
	.align		4
.L_19:
        /*005c*/ 	.byte	0x04, 0x10
        /*005e*/ 	.short	(.L_21 - .L_20)
.L_20:
        /*0060*/ 	.word	0x00000080
        /*0064*/ 	.word	0x00000001
        /*0068*/ 	.word	0x00000001


	//----- nvinfo : EIATTR_CBANK_PARAM_SIZE
	.align		4
.L_21:
        /*006c*/ 	.byte	0x03, 0x19
        /*006e*/ 	.short	0x001c


	//----- nvinfo : EIATTR_PARAM_CBANK
	.align		4
        /*0070*/ 	.byte	0x04, 0x0a
        /*0072*/ 	.short	(.L_23 - .L_22)
	.align		4
.L_22:
        /*0074*/ 	.word	index@(.nv.constant0.triton_poi_fused_mul_sigmoid_3)
        /*0078*/ 	.short	0x0210
        /*007a*/ 	.short	0x001c


	//----- nvinfo : EIATTR_SW_WAR
	.align		4
.L_23:
        /*007c*/ 	.byte	0x04, 0x36
        /*007e*/ 	.short	(.L_25 - .L_24)
.L_24:
        /*0080*/ 	.word	0x00000008
.L_25:


//--------------------- .nv.callgraph             --------------------------
	.section	.nv.callgraph,"",@"SHT_CUDA_CALLGRAPH"
	.align	4
	.sectionentsize	8
	.align		4
        /*0000*/ 	.word	0x00000000
	.align		4
        /*0004*/ 	.word	0xffffffff
	.align		4
        /*0008*/ 	.word	0x00000000
	.align		4
        /*000c*/ 	.word	0xfffffffe
	.align		4
        /*0010*/ 	.word	0x00000000
	.align		4
        /*0014*/ 	.word	0xfffffffd
	.align		4
        /*0018*/ 	.word	0x00000000
	.align		4
        /*001c*/ 	.word	0xfffffffc


//--------------------- .text.triton_poi_fused_mul_sigmoid_3 --------------------------
	.section	.text.triton_poi_fused_mul_sigmoid_3,"ax",@progbits
	.align	128
        .global         triton_poi_fused_mul_sigmoid_3
        .type           triton_poi_fused_mul_sigmoid_3,@function
        .size           triton_poi_fused_mul_sigmoid_3,(.L_x_1 - triton_poi_fused_mul_sigmoid_3)
        .other          triton_poi_fused_mul_sigmoid_3,@"STO_CUDA_ENTRY STV_DEFAULT"
triton_poi_fused_mul_sigmoid_3:
.text.triton_poi_fused_mul_sigmoid_3:
[----:B------:R-:W0:Y:S02]  /*0000*/  LDC R1, c[0x0][0x28] ;  /* 0x00000a00ff017b82 */ /* 0x000e240000000800 */
[----:B------:R-:W1:Y:S01]  /*0010*/  S2R R0, SR_TID.X ;  /* 0x0000000000007919 */ /* 0x000e620000002100 */
[----:B------:R-:W2:Y:S01]  /*0020*/  LDC.64 R4, c[0x0][0x210] ;  /* 0x00008400ff047b82 */ /* 0x000ea20000000a00 */
[----:B------:R-:W-:Y:S01]  /*0030*/  CS2R R8, SRZ ;  /* 0x0000000000087805 */ /* 0x000fe2000001ff00 */
[----:B------:R-:W-:Y:S01]  /*0040*/  ULDC.64 UR4, c[0x0][0x208] ;  /* 0x0000820000047ab9 */ /* 0x000fe20000000a00 */
[----:B------:R-:W3:Y:S01]  /*0050*/  S2R R7, SR_CTAID.X ;  /* 0x0000000000077919 */ /* 0x000ee20000002500 */
[----:B-1----:R-:W-:Y:S02]  /*0060*/  SHF.L.U32 R0, R0, 0x1, RZ ;  /* 0x0000000100007819 */ /* 0x002fe400000006ff */
[----:B---3--:R-:W-:Y:S02]  /*0070*/  SHF.R.S32.HI R3, RZ, 0x17, R7 ;  /* 0x00000017ff037819 */ /* 0x008fe40000011407 */
[----:B------:R-:W-:Y:S02]  /*0080*/  LOP3.LUT R0, R0, 0xfe, RZ, 0xc0, !PT ;  /* 0x000000fe00007812 */ /* 0x000fe400078ec0ff */
[----:B------:R-:W-:-:S02]  /*0090*/  SGXT R3, R3, 0x1 ;  /* 0x000000010303781a */ /* 0x000fc40000000200 */
[----:B------:R-:W-:Y:S02]  /*00a0*/  LEA R0, R7, R0, 0x8 ;  /* 0x0000000007007211 */ /* 0x000fe400078e40ff */
[----:B------:R-:W1:Y:S02]  /*00b0*/  LDC.64 R6, c[0x0][0x218] ;  /* 0x00008600ff067b82 */ /* 0x000e640000000a00 */
[----:B------:R-:W-:Y:S02]  /*00c0*/  LEA.HI R3, R3, R0, RZ, 0x4 ;  /* 0x0000000003037211 */ /* 0x000fe400078f20ff */
[----:B------:R-:W-:Y:S02]  /*00d0*/  ISETP.GE.AND P0, PT, R0, 0x100, PT ;  /* 0x000001000000780c */ /* 0x000fe40003f06270 */
[----:B------:R-:W-:-:S05]  /*00e0*/  SHF.R.S32.HI R3, RZ, 0x4, R3 ;  /* 0x00000004ff037819 */ /* 0x000fca0000011403 */
[----:B--2---:R-:W-:-:S06]  /*00f0*/  IMAD.WIDE R4, R3, 0x4, R4 ;  /* 0x0000000403047825 */ /* 0x004fcc00078e0204 */
[----:B------:R-:W2:Y:S04]  /*0100*/  @!P0 LDG.E.EL R8, desc[UR4][R4.64] ;  /* 0x0000000404088981 */ /* 0x000ea8000c2e1900 */
[----:B------:R-:W3:Y:S01]  /*0110*/  @!P0 LDG.E.EL R9, desc[UR4][R4.64] ;  /* 0x0000000404098981 */ /* 0x000ee2000c2e1900 */
[----:B------:R-:W-:Y:S01]  /*0120*/  CS2R R2, SRZ ;  /* 0x0000000000027805 */ /* 0x000fe2000001ff00 */
[----:B-1----:R-:W-:-:S05]  /*0130*/  IMAD.WIDE R6, R0, 0x4, R6 ;  /* 0x0000000400067825 */ /* 0x002fca00078e0206 */
[----:B------:R1:W4:Y:S01]  /*0140*/  @!P0 LDG.E.64 R2, desc[UR4][R6.64] ;  /* 0x0000000406028981 */ /* 0x000322000c1e1b00 */
[----:B--2---:R-:W-:Y:S01]  /*0150*/  FADD R8, RZ, -R8 ;  /* 0x80000008ff087221 */ /* 0x004fe20000000000 */
[----:B---3--:R-:W-:-:S03]  /*0160*/  FADD R9, RZ, -R9 ;  /* 0x80000009ff097221 */ /* 0x008fc60000000000 */
[----:B------:R-:W-:Y:S01]  /*0170*/  FMUL R8, R8, 1.4426950216293334961 ;  /* 0x3fb8aa3b08087820 */ /* 0x000fe20000400000 */
[----:B------:R-:W-:-:S04]  /*0180*/  FMUL R9, R9, 1.4426950216293334961 ;  /* 0x3fb8aa3b09097820 */ /* 0x000fc80000400000 */
[----:B------:R-:W-:Y:S02]  /*0190*/  FSETP.GEU.AND P1, PT, R8, -126, PT ;  /* 0xc2fc00000800780b */ /* 0x000fe40003f2e000 */
[----:B------:R-:W-:-:S11]  /*01a0*/  FSETP.GEU.AND P2, PT, R9, -126, PT ;  /* 0xc2fc00000900780b */ /* 0x000fd60003f4e000 */
[----:B------:R-:W-:Y:S02]  /*01b0*/  @!P1 FMUL R8, R8, 0.5 ;  /* 0x3f00000008089820 */ /* 0x000fe40000400000 */
[----:B------:R-:W-:Y:S02]  /*01c0*/  @!P2 FMUL R9, R9, 0.5 ;  /* 0x3f0000000909a820 */ /* 0x000fe40000400000 */
[----:B------:R2:W3:Y:S08]  /*01d0*/  MUFU.EX2 R4, R8 ;  /* 0x0000000800047308 */ /* 0x0004f00000000800 */
[----:B------:R-:W5:Y:S01]  /*01e0*/  MUFU.EX2 R5, R9 ;  /* 0x0000000900057308 */ /* 0x000f620000000800 */
[----:B--2---:R-:W-:Y:S01]  /*01f0*/  HFMA2.MMA R8, -RZ, RZ, 1.625, 0 ;  /* 0x3e800000ff087435 */ /* 0x004fe200000001ff */
[----:B---3--:R-:W-:-:S04]  /*0200*/  @!P1 FMUL R4, R4, R4 ;  /* 0x0000000404049220 */ /* 0x008fc80000400000 */
[----:B-1----:R-:W-:Y:S01]  /*0210*/  FADD R6, R4, 1 ;  /* 0x3f80000004067421 */ /* 0x002fe20000000000 */
[----:B-----5:R-:W-:-:S04]  /*0220*/  @!P2 FMUL R5, R5, R5 ;  /* 0x000000050505a220 */ /* 0x020fc80000400000 */
[----:B------:R-:W-:Y:S01]  /*0230*/  FSETP.GT.AND P1, PT, R6, 8.50705917302346158658e+37, PT ;  /* 0x7e8000000600780b */ /* 0x000fe20003f24000 */
[----:B------:R-:W-:-:S03]  /*0240*/  FADD R7, R5, 1 ;  /* 0x3f80000005077421 */ /* 0x000fc60000000000 */
[----:B------:R-:W-:Y:S01]  /*0250*/  FSEL R9, R8, 1, P1 ;  /* 0x3f80000008097808 */ /* 0x000fe20000800000 */
[----:B------:R-:W1:Y:S01]  /*0260*/  LDC.64 R4, c[0x0][0x220] ;  /* 0x00008800ff047b82 */ /* 0x000e620000000a00 */
[----:B------:R-:W-:-:S04]  /*0270*/  FSETP.GT.AND P2, PT, R7, 8.50705917302346158658e+37, PT ;  /* 0x7e8000000700780b */ /* 0x000fc80003f44000 */
[----:B------:R-:W-:-:S03]  /*0280*/  FSEL R8, R8, 1, P2 ;  /* 0x3f80000008087808 */ /* 0x000fc60001000000 */
[----:B------:R-:W-:-:S06]  /*0290*/  @P1 FMUL R6, R6, 0.25 ;  /* 0x3e80000006061820 */ /* 0x000fcc0000400000 */
[----:B------:R-:W2:Y:S01]  /*02a0*/  MUFU.RCP R6, R6 ;  /* 0x0000000600067308 */ /* 0x000ea20000001000 */
[----:B------:R-:W-:-:S07]  /*02b0*/  @P2 FMUL R7, R7, 0.25 ;  /* 0x3e80000007072820 */ /* 0x000fce0000400000 */
[----:B------:R-:W3:Y:S01]  /*02c0*/  MUFU.RCP R7, R7 ;  /* 0x0000000700077308 */ /* 0x000ee20000001000 */
[----:B-1----:R-:W-:-:S04]  /*02d0*/  IMAD.WIDE R4, R0, 0x4, R4 ;  /* 0x0000000400047825 */ /* 0x002fc800078e0204 */
[----:B--2---:R-:W-:-:S04]  /*02e0*/  FMUL R9, R6, R9 ;  /* 0x0000000906097220 */ /* 0x004fc80000400000 */
[----:B----4-:R-:W-:Y:S01]  /*02f0*/  FMUL R2, R9, R2 ;  /* 0x0000000209027220 */ /* 0x010fe20000400000 */
[----:B---3--:R-:W-:-:S04]  /*0300*/  FMUL R8, R7, R8 ;  /* 0x0000000807087220 */ /* 0x008fc80000400000 */
[----:B------:R-:W-:Y:S01]  /*0310*/  FMUL R3, R8, R3 ;  /* 0x0000000308037220 */ /* 0x000fe20000400000 */
[----:B------:R-:W-:Y:S06]  /*0320*/  @P0 EXIT ;  /* 0x000000000000094d */ /* 0x000fec0003800000 */
[----:B------:R-:W-:Y:S01]  /*0330*/  STG.E.64 desc[UR4][R4.64], R2 ;  /* 0x0000000204007986 */ /* 0x000fe2000c101b04 */
[----:B------:R-:W-:Y:S05]  /*0340*/  EXIT ;  /* 0x000000000000794d */ /* 0x000fea0003800000 */
.L_x_0:
[----:B------:R-:W-:-:S00]  /*0350*/  BRA `(.L_x_0) ;  /* 0xfffffffc00fc7947 */ /* 0x000fc0000383ffff */
[----:B------:R-:W-:-:S00]  /*0360*/  NOP ;  /* 0x0000000000007918 */ /* 0x000fc00000000000 */
        /* <DEDUP_REMOVED lines=9> */
.L_x_1:


//--------------------- .nv.constant0.triton_poi_fused_mul_sigmoid_3 --------------------------
	.section	.nv.constant0.triton_poi_fused_mul_sigmoid_3,"a",@progbits
	.sectionflags	@""
	.align	4
.nv.constant0.triton_poi_fused_mul_sigmoid_3:
	.zero		556
